//
// Generated by NVIDIA NVVM Compiler
//
// Compiler Build ID: CL-36424714
// Cuda compilation tools, release 13.0, V13.0.88
// Based on NVVM 20.0.0
//

.version 9.0
.target sm_100
.address_size 64

	// .globl	variance
// _ZZ8varianceE10sharedData has been demoted

.visible .entry variance(
	.param .u64 .ptr .align 1 variance_param_0,
	.param .u64 .ptr .align 1 variance_param_1,
	.param .f32 variance_param_2,
	.param .u32 variance_param_3
)
{
	.reg .pred 	%p<6>;
	.reg .b32 	%r<14>;
	.reg .b32 	%f<13>;
	.reg .b64 	%rd<7>;
	// demoted variable
	.shared .align 4 .b8 _ZZ8varianceE10sharedData[4096];
	ld.param.u64 	%rd1, [variance_param_0];
	ld.param.u64 	%rd2, [variance_param_1];
	ld.param.f32 	%f3, [variance_param_2];
	ld.param.u32 	%r7, [variance_param_3];
	mov.u32 	%r1, %tid.x;
	mov.u32 	%r13, %ntid.x;
	mov.u32 	%r8, %ctaid.x;
	mad.lo.s32 	%r3, %r13, %r8, %r1;
	setp.ge.s32 	%p1, %r3, %r7;
	mov.f32 	%f12, 0f00000000;
	@%p1 bra 	$L__BB0_2;
	cvta.to.global.u64 	%rd3, %rd1;
	mul.wide.s32 	%rd4, %r3, 4;
	add.s64 	%rd5, %rd3, %rd4;
	ld.global.f32 	%f5, [%rd5];
	sub.f32 	%f6, %f5, %f3;
	mul.f32 	%f12, %f6, %f6;
$L__BB0_2:
	shl.b32 	%r9, %r1, 2;
	mov.u32 	%r10, _ZZ8varianceE10sharedData;
	add.s32 	%r4, %r10, %r9;
	st.shared.f32 	[%r4], %f12;
	bar.sync 	0;
	setp.lt.u32 	%p2, %r13, 2;
	@%p2 bra 	$L__BB0_6;
$L__BB0_3:
	shr.u32 	%r6, %r13, 1;
	setp.ge.u32 	%p3, %r1, %r6;
	@%p3 bra 	$L__BB0_5;
	shl.b32 	%r11, %r6, 2;
	add.s32 	%r12, %r4, %r11;
	ld.shared.f32 	%f7, [%r12];
	ld.shared.f32 	%f8, [%r4];
	add.f32 	%f9, %f7, %f8;
	st.shared.f32 	[%r4], %f9;
$L__BB0_5:
	bar.sync 	0;
	setp.gt.u32 	%p4, %r13, 3;
	mov.u32 	%r13, %r6;
	@%p4 bra 	$L__BB0_3;
$L__BB0_6:
	setp.ne.s32 	%p5, %r1, 0;
	@%p5 bra 	$L__BB0_8;
	ld.shared.f32 	%f10, [_ZZ8varianceE10sharedData];
	cvta.to.global.u64 	%rd6, %rd2;
	atom.global.add.f32 	%f11, [%rd6], %f10;
$L__BB0_8:
	ret;

}


// ===== COMPILED SASS (sm_100) =====

	.target	sm_100

	.elftype	@"ET_EXEC"


//--------------------- .note.nv.tkinfo           --------------------------
	.section	.note.nv.tkinfo,"",@"SHT_NOTE"
	.sectionflags	@"SHF_NOTE_NV_TKINFO"
	.tkinfo
        /*0018*/ 	.word	0x00000002
        /*0030*/ 	.string	""
        /*0030*/ 	.string	"ptxas"
        /*0030*/ 	.string	"Cuda compilation tools, release 13.0, V13.0.88"
        /*0030*/ 	.string	"Build cuda_13.0.r13.0/compiler.36424714_0"
        /*0030*/ 	.string	"-arch sm_100 -m 64 "



//--------------------- .note.nv.cuinfo           --------------------------
	.section	.note.nv.cuinfo,"",@"SHT_NOTE"
	.sectionflags	@"SHF_NOTE_NV_CUINFO"
        /*0018*/ 	.short	0x0002
        /*001a*/ 	.short	0x0064
        /*001c*/ 	.short	0x0082
	.zero		2


//--------------------- .nv.info                  --------------------------
	.section	.nv.info,"",@"SHT_CUDA_INFO"
	.align	4


	//----- nvinfo : EIATTR_REGCOUNT
	.align		4
        /*0000*/ 	.byte	0x04, 0x2f
        /*0002*/ 	.short	(.L_1 - .L_0)
	.align		4
.L_0:
        /*0004*/ 	.word	index@(variance)
        /*0008*/ 	.word	0x0000000a


	//----- nvinfo : EIATTR_FRAME_SIZE
	.align		4
.L_1:
        /*000c*/ 	.byte	0x04, 0x11
        /*000e*/ 	.short	(.L_3 - .L_2)
	.align		4
.L_2:
        /*0010*/ 	.word	index@(variance)
        /*0014*/ 	.word	0x00000000


	//----- nvinfo : EIATTR_MIN_STACK_SIZE
	.align		4
.L_3:
        /*0018*/ 	.byte	0x04, 0x12
        /*001a*/ 	.short	(.L_5 - .L_4)
	.align		4
.L_4:
        /*001c*/ 	.word	index@(variance)
        /*0020*/ 	.word	0x00000000
.L_5:


//--------------------- .nv.compat                --------------------------
	.section	.nv.compat,"",@"SHT_CUDA_COMPAT_INFO"
	.align	4
        /*0000*/ 	.byte	0x02, 0x09, 0x00, 0x00, 0x02, 0x02, 0x01, 0x00, 0x02, 0x05, 0x05, 0x00, 0x03, 0x07, 0x01, 0x01
        /*0010*/ 	.byte	0x02, 0x03, 0x00, 0x00, 0x02, 0x06, 0x01, 0x00, 0x04, 0x0b, 0x08, 0x00, 0x09, 0x00, 0x00, 0x00
        /*0020*/ 	.byte	0x00, 0x00, 0x00, 0x00


//--------------------- .nv.info.variance         --------------------------
	.section	.nv.info.variance,"",@"SHT_CUDA_INFO"
	.sectionflags	@""
	.align	4


	//----- nvinfo : EIATTR_CUDA_API_VERSION
	.align		4
        /*0000*/ 	.byte	0x04, 0x37
        /*0002*/ 	.short	(.L_7 - .L_6)
.L_6:
        /*0004*/ 	.word	0x00000082


	//----- nvinfo : EIATTR_KPARAM_INFO
	.align		4
.L_7:
        /*0008*/ 	.byte	0x04, 0x17
        /*000a*/ 	.short	(.L_9 - .L_8)
.L_8:
        /*000c*/ 	.word	0x00000000
        /*0010*/ 	.short	0x0003
        /*0012*/ 	.short	0x0014
        /*0014*/ 	.byte	0x00, 0xf0, 0x11, 0x00


	//----- nvinfo : EIATTR_KPARAM_INFO
	.align		4
.L_9:
        /*0018*/ 	.byte	0x04, 0x17
        /*001a*/ 	.short	(.L_11 - .L_10)
.L_10:
        /*001c*/ 	.word	0x00000000
        /*0020*/ 	.short	0x0002
        /*0022*/ 	.short	0x0010
        /*0024*/ 	.byte	0x00, 0xf0, 0x11, 0x00


	//----- nvinfo : EIATTR_KPARAM_INFO
	.align		4
.L_11:
        /*0028*/ 	.byte	0x04, 0x17
        /*002a*/ 	.short	(.L_13 - .L_12)
.L_12:
        /*002c*/ 	.word	0x00000000
        /*0030*/ 	.short	0x0001
        /*0032*/ 	.short	0x0008
        /*0034*/ 	.byte	0x00, 0xf5, 0x21, 0x00


	//----- nvinfo : EIATTR_KPARAM_INFO
	.align		4
.L_13:
        /*0038*/ 	.byte	0x04, 0x17
        /*003a*/ 	.short	(.L_15 - .L_14)
.L_14:
        /*003c*/ 	.word	0x00000000
        /*0040*/ 	.short	0x0000
        /*0042*/ 	.short	0x0000
        /*0044*/ 	.byte	0x00, 0xf5, 0x21, 0x00


	//----- nvinfo : EIATTR_SPARSE_MMA_MASK
	.align		4
.L_15:
        /*0048*/ 	.byte	0x03, 0x50
        /*004a*/ 	.short	0x0000


	//----- nvinfo : EIATTR_MAXREG_COUNT
	.align		4
        /*004c*/ 	.byte	0x03, 0x1b
        /*004e*/ 	.short	0x00ff


	//----- nvinfo : EIATTR_NUM_BARRIERS
	.align		4
        /*0050*/ 	.byte	0x02, 0x4c
        /*0052*/ 	.byte	0x01
	.zero		1


	//----- nvinfo : EIATTR_MERCURY_ISA_VERSION
	.align		4
        /*0054*/ 	.byte	0x03, 0x5f
        /*0056*/ 	.short	0x0101


	//----- nvinfo : EIATTR_VRC_CTA_INIT_COUNT
	.align		4
        /*0058*/ 	.byte	0x02, 0x4a
	.zero		1
	.zero		1


	//----- nvinfo : EIATTR_EXIT_INSTR_OFFSETS
	.align		4
        /*005c*/ 	.byte	0x04, 0x1c
        /*005e*/ 	.short	(.L_17 - .L_16)


	//   ....[0]....
.L_16:
        /*0060*/ 	.word	0x00000240


	//   ....[1]....
        /*0064*/ 	.word	0x000002b0


	//----- nvinfo : EIATTR_CBANK_PARAM_SIZE
	.align		4
.L_17:
        /*0068*/ 	.byte	0x03, 0x19
        /*006a*/ 	.short	0x0018


	//----- nvinfo : EIATTR_PARAM_CBANK
	.align		4
        /*006c*/ 	.byte	0x04, 0x0a
        /*006e*/ 	.short	(.L_19 - .L_18)
	.align		4
.L_18:
        /*0070*/ 	.word	index@(.nv.constant0.variance)
        /*0074*/ 	.short	0x0380
        /*0076*/ 	.short	0x0018


	//----- nvinfo : EIATTR_SW_WAR
	.align		4
.L_19:
        /*0078*/ 	.byte	0x04, 0x36
        /*007a*/ 	.short	(.L_21 - .L_20)
.L_20:
        /*007c*/ 	.word	0x00000008
.L_21:


//--------------------- .nv.callgraph             --------------------------
	.section	.nv.callgraph,"",@"SHT_CUDA_CALLGRAPH"
	.align	4
	.sectionentsize	8
	.align		4
        /*0000*/ 	.word	0x00000000
	.align		4
        /*0004*/ 	.word	0xffffffff
	.align		4
        /*0008*/ 	.word	0x00000000
	.align		4
        /*000c*/ 	.word	0xfffffffe
	.align		4
        /*0010*/ 	.word	0x00000000
	.align		4
        /*0014*/ 	.word	0xfffffffd
	.align		4
        /*0018*/ 	.word	0x00000000
	.align		4
        /*001c*/ 	.word	0xfffffffc


//--------------------- .text.variance            --------------------------
	.section	.text.variance,"ax",@progbits
	.align	128
        .global         variance
        .type           variance,@function
        .size           variance,(.L_x_3 - variance)
        .other          variance,@"STO_CUDA_ENTRY STV_DEFAULT"
variance:
.text.variance:
[----:B------:R-:W-:Y:S01]  /*0000*/  LDC R1, c[0x0][0x37c] ;  /* 0x0000df00ff017b82 */ /* 0x000fe20000000800 */
[----:B------:R-:W0:Y:S01]  /*0010*/  S2R R6, SR_TID.X ;  /* 0x0000000000067919 */ /* 0x000e220000002100 */
[----:B------:R-:W0:Y:S01]  /*0020*/  LDCU UR8, c[0x0][0x360] ;  /* 0x00006c00ff0877ac */ /* 0x000e220008000800 */
[----:B------:R-:W0:Y:S01]  /*0030*/  S2R R5, SR_CTAID.X ;  /* 0x0000000000057919 */ /* 0x000e220000002500 */
[----:B------:R-:W1:Y:S01]  /*0040*/  LDCU UR4, c[0x0][0x394] ;  /* 0x00007280ff0477ac */ /* 0x000e620008000800 */
[----:B------:R-:W2:Y:S01]  /*0050*/  LDCU.64 UR6, c[0x0][0x358] ;  /* 0x00006b00ff0677ac */ /* 0x000ea20008000a00 */
[----:B0-----:R-:W-:-:S05]  /*0060*/  IMAD R5, R5, UR8, R6 ;  /* 0x0000000805057c24 */ /* 0x001fca000f8e0206 */
[----:B-1----:R-:W-:-:S13]  /*0070*/  ISETP.GE.AND P1, PT, R5, UR4, PT ;  /* 0x0000000405007c0c */ /* 0x002fda000bf26270 */
[----:B------:R-:W0:Y:S02]  /*0080*/  @!P1 LDC.64 R2, c[0x0][0x380] ;  /* 0x0000e000ff029b82 */ /* 0x000e240000000a00 */
[----:B0-----:R-:W-:-:S06]  /*0090*/  @!P1 IMAD.WIDE R2, R5, 0x4, R2 ;  /* 0x0000000405029825 */ /* 0x001fcc00078e0202 */
[----:B------:R-:W0:Y:S01]  /*00a0*/  S2UR UR5, SR_CgaCtaId ;  /* 0x00000000000579c3 */ /* 0x000e220000008800 */
[----:B--2---:R1:W2:Y:S01]  /*00b0*/  @!P1 LDG.E R2, desc[UR6][R2.64] ;  /* 0x0000000602029981 */ /* 0x0042a2000c1e1900 */
[----:B------:R-:W-:Y:S01]  /*00c0*/  IMAD.U32 R0, RZ, RZ, UR8 ;  /* 0x00000008ff007e24 */ /* 0x000fe2000f8e00ff */
[----:B------:R-:W-:-:S05]  /*00d0*/  UMOV UR4, 0x400 ;  /* 0x0000040000047882 */ /* 0x000fca0000000000 */
[----:B------:R-:W2:Y:S01]  /*00e0*/  @!P1 LDC R5, c[0x0][0x390] ;  /* 0x0000e400ff059b82 */ /* 0x000ea20000000800 */
[----:B------:R-:W-:Y:S01]  /*00f0*/  IMAD.MOV.U32 R4, RZ, RZ, RZ ;  /* 0x000000ffff047224 */ /* 0x000fe200078e00ff */
[----:B------:R-:W-:Y:S01]  /*0100*/  ISETP.GE.U32.AND P0, PT, R0, 0x2, PT ;  /* 0x000000020000780c */ /* 0x000fe20003f06070 */
[----:B0-----:R-:W-:-:S06]  /*0110*/  ULEA UR4, UR5, UR4, 0x18 ;  /* 0x0000000405047291 */ /* 0x001fcc000f8ec0ff */
[----:B-1----:R-:W-:Y:S01]  /*0120*/  LEA R3, R6, UR4, 0x2 ;  /* 0x0000000406037c11 */ /* 0x002fe2000f8e10ff */
[----:B--2---:R-:W-:-:S04]  /*0130*/  @!P1 FADD R5, R2, -R5 ;  /* 0x8000000502059221 */ /* 0x004fc80000000000 */
[----:B------:R-:W-:Y:S01]  /*0140*/  @!P1 FMUL R4, R5, R5 ;  /* 0x0000000505049220 */ /* 0x000fe20000400000 */
[----:B------:R-:W-:-:S04]  /*0150*/  ISETP.NE.AND P1, PT, R6, RZ, PT ;  /* 0x000000ff0600720c */ /* 0x000fc80003f25270 */
[----:B------:R0:W-:Y:S01]  /*0160*/  STS [R3], R4 ;  /* 0x0000000403007388 */ /* 0x0001e20000000800 */
[----:B------:R-:W-:Y:S06]  /*0170*/  BAR.SYNC.DEFER_BLOCKING 0x0 ;  /* 0x0000000000007b1d */ /* 0x000fec0000010000 */
[----:B------:R-:W-:Y:S05]  /*0180*/  @!P0 BRA `(.L_x_0) ;  /* 0x00000000002c8947 */ /* 0x000fea0003800000 */
.L_x_1:
[----:B------:R-:W-:-:S04]  /*0190*/  SHF.R.U32.HI R7, RZ, 0x1, R0 ;  /* 0x00000001ff077819 */ /* 0x000fc80000011600 */
[----:B------:R-:W-:-:S13]  /*01a0*/  ISETP.GE.U32.AND P0, PT, R6, R7, PT ;  /* 0x000000070600720c */ /* 0x000fda0003f06070 */
[----:B------:R-:W-:Y:S01]  /*01b0*/  @!P0 LEA R2, R7, R3, 0x2 ;  /* 0x0000000307028211 */ /* 0x000fe200078e10ff */
[----:B------:R-:W-:Y:S05]  /*01c0*/  @!P0 LDS R5, [R3] ;  /* 0x0000000003058984 */ /* 0x000fea0000000800 */
[----:B------:R-:W0:Y:S02]  /*01d0*/  @!P0 LDS R2, [R2] ;  /* 0x0000000002028984 */ /* 0x000e240000000800 */
[----:B0-----:R-:W-:-:S05]  /*01e0*/  @!P0 FADD R4, R2, R5 ;  /* 0x0000000502048221 */ /* 0x001fca0000000000 */
[----:B------:R1:W-:Y:S01]  /*01f0*/  @!P0 STS [R3], R4 ;  /* 0x0000000403008388 */ /* 0x0003e20000000800 */
[----:B------:R-:W-:Y:S01]  /*0200*/  BAR.SYNC.DEFER_BLOCKING 0x0 ;  /* 0x0000000000007b1d */ /* 0x000fe20000010000 */
[----:B------:R-:W-:Y:S01]  /*0210*/  ISETP.GT.U32.AND P0, PT, R0, 0x3, PT ;  /* 0x000000030000780c */ /* 0x000fe20003f04070 */
[----:B------:R-:W-:-:S12]  /*0220*/  IMAD.MOV.U32 R0, RZ, RZ, R7 ;  /* 0x000000ffff007224 */ /* 0x000fd800078e0007 */
[----:B-1----:R-:W-:Y:S05]  /*0230*/  @P0 BRA `(.L_x_1) ;  /* 0xfffffffc00d40947 */ /* 0x002fea000383ffff */
.L_x_0:
[----:B------:R-:W-:Y:S05]  /*0240*/  @P1 EXIT ;  /* 0x000000000000194d */ /* 0x000fea0003800000 */
[----:B------:R-:W1:Y:S01]  /*0250*/  S2UR UR5, SR_CgaCtaId ;  /* 0x00000000000579c3 */ /* 0x000e620000008800 */
[----:B------:R-:W-:-:S07]  /*0260*/  UMOV UR4, 0x400 ;  /* 0x0000040000047882 */ /* 0x000fce0000000000 */
[----:B0-----:R-:W0:Y:S01]  /*0270*/  LDC.64 R2, c[0x0][0x388] ;  /* 0x0000e200ff027b82 */ /* 0x001e220000000a00 */
[----:B-1----:R-:W-:-:S09]  /*0280*/  ULEA UR4, UR5, UR4, 0x18 ;  /* 0x0000000405047291 */ /* 0x002fd2000f8ec0ff */
[----:B------:R-:W0:Y:S04]  /*0290*/  LDS R5, [UR4] ;  /* 0x00000004ff057984 */ /* 0x000e280008000800 */
[----:B0-----:R-:W-:Y:S01]  /*02a0*/  REDG.E.ADD.F32.FTZ.RN.STRONG.GPU desc[UR6][R2.64], R5 ;  /* 0x00000005020079a6 */ /* 0x001fe2000c12f306 */
[----:B------:R-:W-:Y:S05]  /*02b0*/  EXIT ;  /* 0x000000000000794d */ /* 0x000fea0003800000 */
.L_x_2:
[----:B------:R-:W-:-:S00]  /*02c0*/  BRA `(.L_x_2) ;  /* 0xfffffffc00fc7947 */ /* 0x000fc0000383ffff */
[----:B------:R-:W-:-:S00]  /*02d0*/  NOP ;  /* 0x0000000000007918 */ /* 0x000fc00000000000 */
        /* <DEDUP_REMOVED lines=10> */
.L_x_3:


//--------------------- .nv.shared.variance       --------------------------
	.section	.nv.shared.variance,"aw",@nobits
	.sectionflags	@""
	.align	4
.nv.shared.variance:
	.zero		5120


//--------------------- .nv.shared.reserved.0     --------------------------
	.section	.nv.shared.reserved.0,"aw",@nobits
	.weak		__nv_reservedSMEM_offset_0_alias
	.size		__nv_reservedSMEM_offset_0_alias, 0, 64
	.other		__nv_reservedSMEM_offset_0_alias,@"STO_CUDA_RESERVED_SHARED STV_DEFAULT"
__nv_reservedSMEM_offset_0_alias:
	.zero		0
	.zero		64


//--------------------- .nv.constant0.variance    --------------------------
	.section	.nv.constant0.variance,"a",@progbits
	.sectionflags	@""
	.align	4
.nv.constant0.variance:
	.zero		920


//--------------------- SYMBOLS --------------------------

	.type		.nv.reservedSmem.offset0,@object
	.size		.nv.reservedSmem.offset0,0x4
	.type		.nv.reservedSmem.cap,@object
	.size		.nv.reservedSmem.cap,0x4
